	.headerflags	@"EF_CUDA_TEXMODE_UNIFIED EF_CUDA_64BIT_ADDRESS EF_CUDA_SM75 EF_CUDA_VIRTUAL_SM(EF_CUDA_SM75)"
	.elftype	@"ET_EXEC"


//--------------------- .nv.info                  --------------------------
	.section	.nv.info,"",@"SHT_CUDA_INFO"
	.align	4


	//----- nvinfo : EIATTR_REGCOUNT
	.align		4
        /*0000*/ 	.byte	0x04, 0x2f
        /*0002*/ 	.short	(.L_1 - .L_0)
	.align		4
.L_0:
        /*0004*/ 	.word	index@(_rope_embedding)
        /*0008*/ 	.word	0x00000019


	//----- nvinfo : EIATTR_MIN_STACK_SIZE
	.align		4
.L_1:
        /*000c*/ 	.byte	0x04, 0x12
        /*000e*/ 	.short	(.L_3 - .L_2)
	.align		4
.L_2:
        /*0010*/ 	.word	index@(_rope_embedding)
        /*0014*/ 	.word	0x00000000


	//----- nvinfo : EIATTR_FRAME_SIZE
	.align		4
.L_3:
        /*0018*/ 	.byte	0x04, 0x11
        /*001a*/ 	.short	(.L_5 - .L_4)
	.align		4
.L_4:
        /*001c*/ 	.word	index@(_rope_embedding)
        /*0020*/ 	.word	0x00000000


	//----- nvinfo : EIATTR_MIN_STACK_SIZE
	.align		4
.L_5:
        /*0024*/ 	.byte	0x04, 0x12
        /*0026*/ 	.short	(.L_7 - .L_6)
	.align		4
.L_6:
        /*0028*/ 	.word	index@(_rope_embedding)
        /*002c*/ 	.word	0x00000000
.L_7:


//--------------------- .nv.info._rope_embedding  --------------------------
	.section	.nv.info._rope_embedding,"",@"SHT_CUDA_INFO"
	.sectionflags	@""
	.align	4


	//----- nvinfo : EIATTR_SW_WAR
	.align		4
        /*0000*/ 	.byte	0x04, 0x36
        /*0002*/ 	.short	(.L_9 - .L_8)
.L_8:
        /*0004*/ 	.word	0x00000001


	//----- nvinfo : EIATTR_CUDA_API_VERSION
	.align		4
.L_9:
        /*0008*/ 	.byte	0x04, 0x37
        /*000a*/ 	.short	(.L_11 - .L_10)
.L_10:
        /*000c*/ 	.word	0x0000007c


	//----- nvinfo : EIATTR_PARAM_CBANK
	.align		4
.L_11:
        /*0010*/ 	.byte	0x04, 0x0a
        /*0012*/ 	.short	(.L_13 - .L_12)
	.align		4
.L_12:
        /*0014*/ 	.word	index@(.nv.constant0._rope_embedding)
        /*0018*/ 	.short	0x0160
        /*001a*/ 	.short	0x0030


	//----- nvinfo : EIATTR_CBANK_PARAM_SIZE
	.align		4
.L_13:
        /*001c*/ 	.byte	0x03, 0x19
        /*001e*/ 	.short	0x0030


	//----- nvinfo : EIATTR_KPARAM_INFO
	.align		4
        /*0020*/ 	.byte	0x04, 0x17
        /*0022*/ 	.short	(.L_15 - .L_14)
.L_14:
        /*0024*/ 	.word	0x00000000
        /*0028*/ 	.short	0x0006
        /*002a*/ 	.short	0x002c
        /*002c*/ 	.byte	0x00, 0xf0, 0x11, 0x00


	//----- nvinfo : EIATTR_KPARAM_INFO
	.align		4
.L_15:
        /*0030*/ 	.byte	0x04, 0x17
        /*0032*/ 	.short	(.L_17 - .L_16)
.L_16:
        /*0034*/ 	.word	0x00000000
        /*0038*/ 	.short	0x0005
        /*003a*/ 	.short	0x0028
        /*003c*/ 	.byte	0x00, 0xf0, 0x11, 0x00


	//----- nvinfo : EIATTR_KPARAM_INFO
	.align		4
.L_17:
        /*0040*/ 	.byte	0x04, 0x17
        /*0042*/ 	.short	(.L_19 - .L_18)
.L_18:
        /*0044*/ 	.word	0x00000000
        /*0048*/ 	.short	0x0004
        /*004a*/ 	.short	0x0020
        /*004c*/ 	.byte	0x00, 0xf0, 0x21, 0x00


	//----- nvinfo : EIATTR_KPARAM_INFO
	.align		4
.L_19:
        /*0050*/ 	.byte	0x04, 0x17
        /*0052*/ 	.short	(.L_21 - .L_20)
.L_20:
        /*0054*/ 	.word	0x00000000
        /*0058*/ 	.short	0x0003
        /*005a*/ 	.short	0x0018
        /*005c*/ 	.byte	0x00, 0xf0, 0x11, 0x00


	//----- nvinfo : EIATTR_KPARAM_INFO
	.align		4
.L_21:
        /*0060*/ 	.byte	0x04, 0x17
        /*0062*/ 	.short	(.L_23 - .L_22)
.L_22:
        /*0064*/ 	.word	0x00000000
        /*0068*/ 	.short	0x0002
        /*006a*/ 	.short	0x0010
        /*006c*/ 	.byte	0x00, 0xf0, 0x21, 0x00


	//----- nvinfo : EIATTR_KPARAM_INFO
	.align		4
.L_23:
        /*0070*/ 	.byte	0x04, 0x17
        /*0072*/ 	.short	(.L_25 - .L_24)
.L_24:
        /*0074*/ 	.word	0x00000000
        /*0078*/ 	.short	0x0001
        /*007a*/ 	.short	0x0008
        /*007c*/ 	.byte	0x00, 0xf0, 0x11, 0x00


	//----- nvinfo : EIATTR_KPARAM_INFO
	.align		4
.L_25:
        /*0080*/ 	.byte	0x04, 0x17
        /*0082*/ 	.short	(.L_27 - .L_26)
.L_26:
        /*0084*/ 	.word	0x00000000
        /*0088*/ 	.short	0x0000
        /*008a*/ 	.short	0x0000
        /*008c*/ 	.byte	0x00, 0xf0, 0x21, 0x00


	//----- nvinfo : EIATTR_MAXREG_COUNT
	.align		4
.L_27:
        /*0090*/ 	.byte	0x03, 0x1b
        /*0092*/ 	.short	0x00ff


	//----- nvinfo : EIATTR_EXIT_INSTR_OFFSETS
	.align		4
        /*0094*/ 	.byte	0x04, 0x1c
        /*0096*/ 	.short	(.L_29 - .L_28)


	//   ....[0]....
.L_28:
        /*0098*/ 	.word	0x00000180


	//   ....[1]....
        /*009c*/ 	.word	0x000008d0


	//   ....[2]....
        /*00a0*/ 	.word	0x00000990


	//   ....[3]....
        /*00a4*/ 	.word	0x000009b0


	//----- nvinfo : EIATTR_MAX_THREADS
	.align		4
.L_29:
        /*00a8*/ 	.byte	0x04, 0x05
        /*00aa*/ 	.short	(.L_31 - .L_30)
.L_30:
        /*00ac*/ 	.word	0x00000080
        /*00b0*/ 	.word	0x00000001
        /*00b4*/ 	.word	0x00000001
.L_31:


//--------------------- .nv.callgraph             --------------------------
	.section	.nv.callgraph,"",@"SHT_CUDA_CALLGRAPH"
	.align	4
	.sectionentsize	8
	.align		4
        /*0000*/ 	.word	0x00000000
	.align		4
        /*0004*/ 	.word	0xffffffff
	.align		4
        /*0008*/ 	.word	0x00000000
	.align		4
        /*000c*/ 	.word	0xfffffffe
	.align		4
        /*0010*/ 	.word	0x00000000
	.align		4
        /*0014*/ 	.word	0xfffffffd
	.align		4
        /*0018*/ 	.word	0x00000000
	.align		4
        /*001c*/ 	.word	0xfffffffc


//--------------------- .nv.rel.action            --------------------------
	.section	.nv.rel.action,"",@"SHT_CUDA_RELOCINFO"
	.align	8
	.sectionentsize	8
        /*0000*/ 	.byte	0x73, 0x00, 0x00, 0x00, 0x00, 0x00, 0x00, 0x00, 0x00, 0x00, 0x00, 0x11, 0x25, 0x00, 0x05, 0x36


//--------------------- .nv.constant0._rope_embedding --------------------------
	.section	.nv.constant0._rope_embedding,"a",@progbits
	.sectionflags	@""
	.align	4
.nv.constant0._rope_embedding:
	.zero		400


//--------------------- .text._rope_embedding     --------------------------
	.section	.text._rope_embedding,"ax",@progbits
	.sectioninfo	@"SHI_REGISTERS=25"
	.align	128
        .global         _rope_embedding
        .type           _rope_embedding,@function
        .size           _rope_embedding,(.L_x_4 - _rope_embedding)
        .other          _rope_embedding,@"STO_CUDA_ENTRY STV_DEFAULT"
_rope_embedding:
.text._rope_embedding:
[----:B------:R-:W-:Y:S02]  /*0000*/  IMAD.MOV.U32 R1, RZ, RZ, c[0x0][0x28] ;  /* 0x00000a00ff017624 */ /* 0x000fe400078e00ff */
[----:B------:R-:W-:Y:S01]  /*0010*/  IABS R5, c[0x0][0x18c] ;  /* 0x0000630000057a13 */ /* 0x000fe20000000000 */
[----:B------:R-:W0:Y:S04]  /*0020*/  S2R R13, SR_CTAID.X ;  /* 0x00000000000d7919 */ /* 0x000e280000002500 */
[----:B------:R-:W1:Y:S01]  /*0030*/  S2R R6, SR_CTAID.Y ;  /* 0x0000000000067919 */ /* 0x000e620000002600 */
[----:B------:R-:W2:Y:S08]  /*0040*/  I2F.RP R0, R5 ;  /* 0x0000000500007306 */ /* 0x000eb00000209400 */
[----:B--2---:R-:W2:Y:S01]  /*0050*/  MUFU.RCP R0, R0 ;  /* 0x0000000000007308 */ /* 0x004ea20000001000 */
[----:B0-----:R-:W-:Y:S01]  /*0060*/  ISETP.GE.AND P1, PT, R13, RZ, PT ;  /* 0x000000ff0d00720c */ /* 0x001fe20003f26270 */
[----:B-1----:R-:W-:Y:S01]  /*0070*/  IMAD.SHL.U32 R11, R6, 0x4, RZ ;  /* 0x00000004060b7824 */ /* 0x002fe200078e00ff */
[----:B--2---:R-:W-:-:S02]  /*0080*/  IADD3 R2, R0, 0xffffffe, RZ ;  /* 0x0ffffffe00027810 */ /* 0x004fc40007ffe0ff */
[----:B------:R-:W-:-:S04]  /*0090*/  IABS R0, R13 ;  /* 0x0000000d00007213 */ /* 0x000fc80000000000 */
[----:B------:R0:W1:Y:S02]  /*00a0*/  F2I.FTZ.U32.TRUNC.NTZ R3, R2 ;  /* 0x0000000200037305 */ /* 0x000064000021f000 */
[----:B0-----:R-:W-:Y:S02]  /*00b0*/  IMAD.MOV.U32 R2, RZ, RZ, RZ ;  /* 0x000000ffff027224 */ /* 0x001fe400078e00ff */
[----:B-1----:R-:W-:-:S04]  /*00c0*/  IMAD.MOV R4, RZ, RZ, -R3 ;  /* 0x000000ffff047224 */ /* 0x002fc800078e0a03 */
[----:B------:R-:W-:-:S04]  /*00d0*/  IMAD R7, R4, R5, RZ ;  /* 0x0000000504077224 */ /* 0x000fc800078e02ff */
[----:B------:R-:W-:Y:S01]  /*00e0*/  IMAD.HI.U32 R3, R3, R7, R2 ;  /* 0x0000000703037227 */ /* 0x000fe200078e0002 */
[----:B------:R-:W-:-:S04]  /*00f0*/  IADD3 R2, R11, 0x4, RZ ;  /* 0x000000040b027810 */ /* 0x000fc80007ffe0ff */
[----:B------:R-:W-:Y:S01]  /*0100*/  IMNMX R2, R2, 0x18, PT ;  /* 0x0000001802027817 */ /* 0x000fe20003800200 */
[----:B------:R-:W-:-:S03]  /*0110*/  IMAD.HI.U32 R3, R3, R0, RZ ;  /* 0x0000000003037227 */ /* 0x000fc600078e00ff */
[----:B------:R-:W-:Y:S01]  /*0120*/  ISETP.GE.AND P2, PT, R11, R2, PT ;  /* 0x000000020b00720c */ /* 0x000fe20003f46270 */
[----:B------:R-:W-:-:S04]  /*0130*/  IMAD.MOV R3, RZ, RZ, -R3 ;  /* 0x000000ffff037224 */ /* 0x000fc800078e0a03 */
[----:B------:R-:W-:-:S05]  /*0140*/  IMAD R0, R5, R3, R0 ;  /* 0x0000000305007224 */ /* 0x000fca00078e0200 */
[----:B------:R-:W-:-:S12]  /*0150*/  ISETP.GT.U32.AND P0, PT, R5, R0, PT ;  /* 0x000000000500720c */ /* 0x000fd80003f04070 */
[----:B------:R-:W-:-:S05]  /*0160*/  @!P0 IMAD.IADD R0, R0, 0x1, -R5 ;  /* 0x0000000100008824 */ /* 0x000fca00078e0a05 */
[----:B------:R-:W-:Y:S01]  /*0170*/  ISETP.GT.U32.AND P0, PT, R5, R0, PT ;  /* 0x000000000500720c */ /* 0x000fe20003f04070 */
[----:B------:R-:W-:Y:S11]  /*0180*/  @P2 EXIT ;  /* 0x000000000000294d */ /* 0x000ff60003800000 */
[----:B------:R-:W0:Y:S01]  /*0190*/  S2R R12, SR_TID.X ;  /* 0x00000000000c7919 */ /* 0x000e220000002100 */
[----:B------:R-:W-:Y:S01]  /*01a0*/  @!P0 IMAD.IADD R0, R0, 0x1, -R5 ;  /* 0x0000000100008824 */ /* 0x000fe200078e0a05 */
[----:B------:R-:W-:-:S03]  /*01b0*/  ISETP.NE.AND P0, PT, RZ, c[0x0][0x18c], PT ;  /* 0x00006300ff007a0c */ /* 0x000fc60003f05270 */
[----:B------:R-:W-:Y:S02]  /*01c0*/  IMAD.MOV.U32 R3, RZ, RZ, R0 ;  /* 0x000000ffff037224 */ /* 0x000fe400078e0000 */
[----:B------:R-:W-:Y:S02]  /*01d0*/  IMAD.MOV.U32 R0, RZ, RZ, 0x2 ;  /* 0x00000002ff007424 */ /* 0x000fe400078e00ff */
[----:B------:R-:W-:-:S05]  /*01e0*/  @!P1 IMAD.MOV R3, RZ, RZ, -R3 ;  /* 0x000000ffff039224 */ /* 0x000fca00078e0a03 */
[----:B------:R-:W-:-:S05]  /*01f0*/  @!P0 LOP3.LUT R3, RZ, c[0x0][0x18c], RZ, 0x33, !PT ;  /* 0x00006300ff038a12 */ /* 0x000fca00078e33ff */
[----:B------:R-:W-:-:S04]  /*0200*/  IMAD R5, R3, c[0x0][0x188], RZ ;  /* 0x0000620003057a24 */ /* 0x000fc800078e02ff */
[----:B------:R-:W-:Y:S01]  /*0210*/  IMAD.WIDE R4, R5, R0, c[0x0][0x180] ;  /* 0x0000600005047625 */ /* 0x000fe200078e0200 */
[----:B0-----:R-:W-:-:S05]  /*0220*/  LOP3.LUT R7, R12, 0x3f, RZ, 0xc0, !PT ;  /* 0x0000003f0c077812 */ /* 0x001fca00078ec0ff */
[----:B------:R-:W-:-:S04]  /*0230*/  IMAD.WIDE.U32 R8, R7, 0x2, R4 ;  /* 0x0000000207087825 */ /* 0x000fc800078e0004 */
[----:B------:R-:W-:-:S04]  /*0240*/  IMAD R5, R3, c[0x0][0x178], RZ ;  /* 0x00005e0003057a24 */ /* 0x000fc800078e02ff */
[----:B------:R-:W-:Y:S02]  /*0250*/  IMAD.WIDE R4, R5, R0, c[0x0][0x170] ;  /* 0x00005c0005047625 */ /* 0x000fe400078e0200 */
[----:B------:R-:W2:Y:S03]  /*0260*/  LDG.E.U16.SYS R8, [R8] ;  /* 0x0000000008087381 */ /* 0x000ea600001ee500 */
[----:B------:R-:W-:Y:S02]  /*0270*/  IMAD.MOV.U32 R3, RZ, RZ, R11 ;  /* 0x000000ffff037224 */ /* 0x000fe400078e000b */
[----:B------:R-:W-:-:S04]  /*0280*/  IMAD.WIDE.U32 R10, R7, 0x2, R4 ;  /* 0x00000002070a7825 */ /* 0x000fc800078e0004 */
[----:B------:R-:W-:Y:S02]  /*0290*/  IMAD.IADD R14, R2, 0x1, -R3 ;  /* 0x00000001020e7824 */ /* 0x000fe400078e0a03 */
[----:B------:R-:W-:Y:S02]  /*02a0*/  IMAD.SHL.U32 R6, R6, 0x200, RZ ;  /* 0x0000020006067824 */ /* 0x000fe400078e00ff */
[----:B------:R0:W5:Y:S01]  /*02b0*/  LDG.E.U16.SYS R4, [R10] ;  /* 0x000000000a047381 */ /* 0x00016200001ee500 */
[----:B------:R-:W-:Y:S01]  /*02c0*/  ISETP.GT.AND P1, PT, R14, 0x3, PT ;  /* 0x000000030e00780c */ /* 0x000fe20003f24270 */
[----:B------:R-:W-:Y:S01]  /*02d0*/  IMAD R6, R13, c[0x0][0x168], R6 ;  /* 0x00005a000d067a24 */ /* 0x000fe200078e0206 */
[----:B------:R-:W-:-:S03]  /*02e0*/  PLOP3.LUT P0, PT, PT, PT, PT, 0x80, 0x0 ;  /* 0x000000000000781c */ /* 0x000fc60003f0f070 */
[----:B------:R-:W-:Y:S01]  /*02f0*/  IMAD.IADD R7, R7, 0x1, R6 ;  /* 0x0000000107077824 */ /* 0x000fe200078e0206 */
[----:B------:R-:W-:Y:S01]  /*0300*/  LOP3.LUT R6, R12, 0x40, RZ, 0xc0, !PT ;  /* 0x000000400c067812 */ /* 0x000fe200078ec0ff */
[----:B--2---:R-:W-:-:S05]  /*0310*/  HADD2 R5, -R8.H0_H0, RZ.H0_H0 ;  /* 0x200000ff08057230 */ /* 0x004fca0000000900 */
[----:B------:R-:W-:Y:S05]  /*0320*/  @!P1 BRA `(.L_x_0) ;  /* 0x0000039000009947 */ /* 0x000fea0003800000 */
[----:B0-----:R-:W-:Y:S02]  /*0330*/  ISETP.NE.AND P1, PT, R6, RZ, PT ;  /* 0x000000ff0600720c */ /* 0x001fe40003f25270 */
[----:B------:R-:W-:Y:S02]  /*0340*/  PLOP3.LUT P0, PT, PT, PT, PT, 0x8, 0x0 ;  /* 0x000000000000781c */ /* 0x000fe40003f0e170 */
[----:B------:R-:W-:Y:S02]  /*0350*/  IADD3 R18, R2, -0x3, RZ ;  /* 0xfffffffd02127810 */ /* 0x000fe40007ffe0ff */
.L_x_1:
[C---:B--2---:R-:W-:Y:S01]  /*0360*/  IADD3 R11, R7.reuse, 0x40, RZ ;  /* 0x00000040070b7810 */ /* 0x044fe20007ffe0ff */
[----:B------:R-:W-:-:S04]  /*0370*/  IMAD.WIDE R8, R7, R0, c[0x0][0x160] ;  /* 0x0000580007087625 */ /* 0x000fc800078e0200 */
[----:B------:R-:W-:-:S04]  /*0380*/  IMAD.WIDE R10, R11, R0, c[0x0][0x160] ;  /* 0x000058000b0a7625 */ /* 0x000fc800078e0200 */
[----:B------:R-:W2:Y:S04]  /*0390*/  LDG.E.U16.SYS R13, [R8] ;  /* 0x00000000080d7381 */ /* 0x000ea800001ee500 */
[----:B------:R-:W3:Y:S01]  /*03a0*/  LDG.E.U16.SYS R12, [R10] ;  /* 0x000000000a0c7381 */ /* 0x000ee200001ee500 */
[----:B-----5:R-:W-:Y:S02]  /*03b0*/  PRMT R5, R5, 0x5410, R4 ;  /* 0x0000541005057816 */ /* 0x020fe40000000004 */
[----:B------:R-:W-:-:S04]  /*03c0*/  IADD3 R15, R7, 0xc0, RZ ;  /* 0x000000c0070f7810 */ /* 0x000fc80007ffe0ff */
[----:B---3--:R-:W-:-:S06]  /*03d0*/  HMUL2 R12, R5, R12.H0_H0 ;  /* 0x2000000c050c7232 */ /* 0x008fcc0000000000 */
[-CC-:B--2---:R-:W-:Y:S02]  /*03e0*/  HFMA2 R14, R4.H0_H0, R13.reuse.H0_H0, -R12.reuse.H0_H0 ;  /* 0x2000000d040e7231 */ /* 0x184fe4000014080c */
[----:B------:R-:W-:-:S06]  /*03f0*/  HFMA2 R13, R5.H0_H0, R13.H0_H0, R12.H1_H1 ;  /* 0x2000000d050d7231 */ /* 0x000fcc000006080c */
[----:B------:R-:W-:Y:S01]  /*0400*/  PRMT R19, R14, 0x7610, R19 ;  /* 0x000076100e137816 */ /* 0x000fe20000000013 */
[----:B------:R-:W-:Y:S01]  /*0410*/  IMAD.WIDE R14, R15, R0, c[0x0][0x160] ;  /* 0x000058000f0e7625 */ /* 0x000fe200078e0200 */
[----:B------:R-:W-:Y:S02]  /*0420*/  PRMT R20, R13, 0x7610, R20 ;  /* 0x000076100d147816 */ /* 0x000fe40000000014 */
[----:B------:R-:W-:-:S04]  /*0430*/  IADD3 R13, R7, 0x80, RZ ;  /* 0x00000080070d7810 */ /* 0x000fc80007ffe0ff */
[----:B------:R0:W-:Y:S01]  /*0440*/  @!P1 STG.E.U16.SYS [R8], R19 ;  /* 0x0000001308009386 */ /* 0x0001e2000010e500 */
[----:B------:R-:W-:-:S03]  /*0450*/  IMAD.WIDE R12, R13, R0, c[0x0][0x160] ;  /* 0x000058000d0c7625 */ /* 0x000fc600078e0200 */
[----:B------:R1:W-:Y:S04]  /*0460*/  @!P1 STG.E.U16.SYS [R10], R20 ;  /* 0x000000140a009386 */ /* 0x0003e8000010e500 */
[----:B------:R-:W0:Y:S04]  /*0470*/  LDG.E.U16.SYS R17, [R14] ;  /* 0x000000000e117381 */ /* 0x000e2800001ee500 */
[----:B------:R-:W1:Y:S01]  /*0480*/  LDG.E.U16.SYS R16, [R12] ;  /* 0x000000000c107381 */ /* 0x000e6200001ee500 */
[----:B0-----:R-:W-:Y:S01]  /*0490*/  HMUL2 R9, R5, R17.H0_H0 ;  /* 0x2000001105097232 */ /* 0x001fe20000000000 */
[----:B------:R-:W-:-:S05]  /*04a0*/  IADD3 R17, R7, 0x140, RZ ;  /* 0x0000014007117810 */ /* 0x000fca0007ffe0ff */
[-CC-:B-1----:R-:W-:Y:S02]  /*04b0*/  HFMA2 R11, R4.H0_H0, R16.reuse.H0_H0, -R9.reuse.H0_H0 ;  /* 0x20000010040b7231 */ /* 0x182fe40000140809 */
[----:B------:R-:W-:Y:S01]  /*04c0*/  HFMA2 R16, R5.H0_H0, R16.H0_H0, R9.H1_H1 ;  /* 0x2000001005107231 */ /* 0x000fe20000060809 */
[----:B------:R-:W-:-:S05]  /*04d0*/  IADD3 R9, R7, 0x100, RZ ;  /* 0x0000010007097810 */ /* 0x000fca0007ffe0ff */
[----:B------:R-:W-:Y:S02]  /*04e0*/  PRMT R21, R11, 0x7610, R21 ;  /* 0x000076100b157816 */ /* 0x000fe40000000015 */
[----:B------:R-:W-:Y:S01]  /*04f0*/  PRMT R19, R16, 0x7610, R19 ;  /* 0x0000761010137816 */ /* 0x000fe20000000013 */
[----:B------:R-:W-:-:S04]  /*0500*/  IMAD.WIDE R16, R17, R0, c[0x0][0x160] ;  /* 0x0000580011107625 */ /* 0x000fc800078e0200 */
[----:B------:R-:W-:Y:S01]  /*0510*/  IMAD.WIDE R8, R9, R0, c[0x0][0x160] ;  /* 0x0000580009087625 */ /* 0x000fe200078e0200 */
[----:B------:R0:W-:Y:S04]  /*0520*/  @!P1 STG.E.U16.SYS [R12], R21 ;  /* 0x000000150c009386 */ /* 0x0001e8000010e500 */
[----:B------:R1:W-:Y:S04]  /*0530*/  @!P1 STG.E.U16.SYS [R14], R19 ;  /* 0x000000130e009386 */ /* 0x0003e8000010e500 */
[----:B------:R-:W2:Y:S04]  /*0540*/  LDG.E.U16.SYS R10, [R16] ;  /* 0x00000000100a7381 */ /* 0x000ea800001ee500 */
[----:B------:R-:W0:Y:S01]  /*0550*/  LDG.E.U16.SYS R11, [R8] ;  /* 0x00000000080b7381 */ /* 0x000e2200001ee500 */
[----:B--2---:R-:W-:-:S06]  /*0560*/  HMUL2 R10, R5, R10.H0_H0 ;  /* 0x2000000a050a7232 */ /* 0x004fcc0000000000 */
[-CC-:B0-----:R-:W-:Y:S02]  /*0570*/  HFMA2 R13, R4.H0_H0, R11.reuse.H0_H0, -R10.reuse.H0_H0 ;  /* 0x2000000b040d7231 */ /* 0x181fe4000014080a */
[----:B------:R-:W-:Y:S01]  /*0580*/  HFMA2 R10, R5.H0_H0, R11.H0_H0, R10.H1_H1 ;  /* 0x2000000b050a7231 */ /* 0x000fe2000006080a */
[----:B------:R-:W-:-:S05]  /*0590*/  IADD3 R11, R7, 0x1c0, RZ ;  /* 0x000001c0070b7810 */ /* 0x000fca0007ffe0ff */
[----:B------:R-:W-:Y:S01]  /*05a0*/  PRMT R20, R13, 0x7610, R20 ;  /* 0x000076100d147816 */ /* 0x000fe20000000014 */
[----:B------:R-:W-:Y:S01]  /*05b0*/  IMAD.WIDE R12, R11, R0, c[0x0][0x160] ;  /* 0x000058000b0c7625 */ /* 0x000fe200078e0200 */
[----:B------:R-:W-:Y:S02]  /*05c0*/  PRMT R22, R10, 0x7610, R22 ;  /* 0x000076100a167816 */ /* 0x000fe40000000016 */
[----:B------:R-:W-:-:S04]  /*05d0*/  IADD3 R11, R7, 0x180, RZ ;  /* 0x00000180070b7810 */ /* 0x000fc80007ffe0ff */
[----:B------:R0:W-:Y:S01]  /*05e0*/  @!P1 STG.E.U16.SYS [R8], R20 ;  /* 0x0000001408009386 */ /* 0x0001e2000010e500 */
[----:B------:R-:W-:-:S03]  /*05f0*/  IMAD.WIDE R10, R11, R0, c[0x0][0x160] ;  /* 0x000058000b0a7625 */ /* 0x000fc600078e0200 */
[----:B------:R2:W-:Y:S04]  /*0600*/  @!P1 STG.E.U16.SYS [R16], R22 ;  /* 0x0000001610009386 */ /* 0x0005e8000010e500 */
[----:B-1----:R-:W0:Y:S04]  /*0610*/  LDG.E.U16.SYS R15, [R12] ;  /* 0x000000000c0f7381 */ /* 0x002e2800001ee500 */
[----:B------:R-:W3:Y:S01]  /*0620*/  LDG.E.U16.SYS R14, [R10] ;  /* 0x000000000a0e7381 */ /* 0x000ee200001ee500 */
[----:B------:R-:W-:-:S04]  /*0630*/  IADD3 R3, R3, 0x4, RZ ;  /* 0x0000000403037810 */ /* 0x000fc80007ffe0ff */
[----:B------:R-:W-:Y:S02]  /*0640*/  ISETP.GE.AND P2, PT, R3, R18, PT ;  /* 0x000000120300720c */ /* 0x000fe40003f46270 */
[----:B------:R-:W-:Y:S01]  /*0650*/  IADD3 R7, R7, 0x200, RZ ;  /* 0x0000020007077810 */ /* 0x000fe20007ffe0ff */
[----:B0-----:R-:W-:-:S06]  /*0660*/  HMUL2 R9, R5, R15.H0_H0 ;  /* 0x2000000f05097232 */ /* 0x001fcc0000000000 */
[-CC-:B---3--:R-:W-:Y:S02]  /*0670*/  HFMA2 R15, R4.H0_H0, R14.reuse.H0_H0, -R9.reuse.H0_H0 ;  /* 0x2000000e040f7231 */ /* 0x188fe40000140809 */
[----:B------:R-:W-:-:S06]  /*0680*/  HFMA2 R14, R5.H0_H0, R14.H0_H0, R9.H1_H1 ;  /* 0x2000000e050e7231 */ /* 0x000fcc0000060809 */
[----:B------:R2:W-:Y:S04]  /*0690*/  @!P1 STG.E.U16.SYS [R10], R15 ;  /* 0x0000000f0a009386 */ /* 0x0005e8000010e500 */
[----:B------:R2:W-:Y:S01]  /*06a0*/  @!P1 STG.E.U16.SYS [R12], R14 ;  /* 0x0000000e0c009386 */ /* 0x0005e2000010e500 */
[----:B------:R-:W-:Y:S05]  /*06b0*/  @!P2 BRA `(.L_x_1) ;  /* 0xfffffca00000a947 */ /* 0x000fea000383ffff */
.L_x_0:
[----:B0-----:R-:W-:-:S05]  /*06c0*/  IMAD.IADD R8, R2, 0x1, -R3 ;  /* 0x0000000102087824 */ /* 0x001fca00078e0a03 */
[----:B------:R-:W-:-:S12]  /*06d0*/  ISETP.GT.AND P1, PT, R8, 0x1, PT ;  /* 0x000000010800780c */ /* 0x000fd80003f24270 */
[----:B------:R-:W-:Y:S05]  /*06e0*/  @!P1 BRA `(.L_x_2) ;  /* 0x000001d000009947 */ /* 0x000fea0003800000 */
[C---:B--2---:R-:W-:Y:S01]  /*06f0*/  IADD3 R11, R7.reuse, 0x40, RZ ;  /* 0x00000040070b7810 */ /* 0x044fe20007ffe0ff */
[----:B------:R-:W-:-:S04]  /*0700*/  IMAD.WIDE R8, R7, R0, c[0x0][0x160] ;  /* 0x0000580007087625 */ /* 0x000fc800078e0200 */
[----:B------:R-:W-:-:S04]  /*0710*/  IMAD.WIDE R10, R11, R0, c[0x0][0x160] ;  /* 0x000058000b0a7625 */ /* 0x000fc800078e0200 */
[----:B------:R-:W2:Y:S04]  /*0720*/  LDG.E.U16.SYS R13, [R8] ;  /* 0x00000000080d7381 */ /* 0x000ea800001ee500 */
[----:B------:R-:W3:Y:S01]  /*0730*/  LDG.E.U16.SYS R12, [R10] ;  /* 0x000000000a0c7381 */ /* 0x000ee200001ee500 */
[----:B-----5:R-:W-:Y:S02]  /*0740*/  PRMT R5, R5, 0x5410, R4 ;  /* 0x0000541005057816 */ /* 0x020fe40000000004 */
[----:B------:R-:W-:Y:S02]  /*0750*/  ISETP.NE.AND P0, PT, R6, RZ, PT ;  /* 0x000000ff0600720c */ /* 0x000fe40003f05270 */
[C---:B------:R-:W-:Y:S02]  /*0760*/  IADD3 R15, R7.reuse, 0xc0, RZ ;  /* 0x000000c0070f7810 */ /* 0x040fe40007ffe0ff */
[----:B------:R-:W-:Y:S01]  /*0770*/  IADD3 R17, R7, 0x80, RZ ;  /* 0x0000008007117810 */ /* 0x000fe20007ffe0ff */
[----:B---3--:R-:W-:-:S06]  /*0780*/  HMUL2 R12, R5, R12.H0_H0 ;  /* 0x2000000c050c7232 */ /* 0x008fcc0000000000 */
[-CC-:B--2---:R-:W-:Y:S02]  /*0790*/  HFMA2 R14, R4.H0_H0, R13.reuse.H0_H0, -R12.reuse.H0_H0 ;  /* 0x2000000d040e7231 */ /* 0x184fe4000014080c */
[----:B------:R-:W-:-:S06]  /*07a0*/  HFMA2 R13, R5.H0_H0, R13.H0_H0, R12.H1_H1 ;  /* 0x2000000d050d7231 */ /* 0x000fcc000006080c */
[----:B------:R-:W-:Y:S01]  /*07b0*/  PRMT R18, R14, 0x7610, R18 ;  /* 0x000076100e127816 */ /* 0x000fe20000000012 */
[----:B------:R-:W-:Y:S01]  /*07c0*/  IMAD.WIDE R14, R15, R0, c[0x0][0x160] ;  /* 0x000058000f0e7625 */ /* 0x000fe200078e0200 */
[----:B------:R-:W-:-:S03]  /*07d0*/  PRMT R19, R13, 0x7610, R19 ;  /* 0x000076100d137816 */ /* 0x000fc60000000013 */
[----:B------:R-:W-:-:S03]  /*07e0*/  IMAD.WIDE R12, R17, R0, c[0x0][0x160] ;  /* 0x00005800110c7625 */ /* 0x000fc600078e0200 */
[----:B------:R0:W-:Y:S04]  /*07f0*/  @!P0 STG.E.U16.SYS [R8], R18 ;  /* 0x0000001208008386 */ /* 0x0001e8000010e500 */
[----:B------:R1:W-:Y:S04]  /*0800*/  @!P0 STG.E.U16.SYS [R10], R19 ;  /* 0x000000130a008386 */ /* 0x0003e8000010e500 */
[----:B------:R-:W2:Y:S04]  /*0810*/  LDG.E.U16.SYS R7, [R14] ;  /* 0x000000000e077381 */ /* 0x000ea800001ee500 */
[----:B------:R-:W0:Y:S01]  /*0820*/  LDG.E.U16.SYS R16, [R12] ;  /* 0x000000000c107381 */ /* 0x000e2200001ee500 */
[----:B------:R-:W-:-:S04]  /*0830*/  IADD3 R3, R3, 0x1, RZ ;  /* 0x0000000103037810 */ /* 0x000fc80007ffe0ff */
[----:B------:R-:W-:Y:S01]  /*0840*/  IADD3 R3, R3, 0x1, RZ ;  /* 0x0000000103037810 */ /* 0x000fe20007ffe0ff */
[----:B--2---:R-:W-:-:S06]  /*0850*/  HMUL2 R7, R5, R7.H0_H0 ;  /* 0x2000000705077232 */ /* 0x004fcc0000000000 */
[-CC-:B0-----:R-:W-:Y:S02]  /*0860*/  HFMA2 R9, R4.H0_H0, R16.reuse.H0_H0, -R7.reuse.H0_H0 ;  /* 0x2000001004097231 */ /* 0x181fe40000140807 */
[----:B------:R-:W-:Y:S01]  /*0870*/  HFMA2 R16, R5.H0_H0, R16.H0_H0, R7.H1_H1 ;  /* 0x2000001005107231 */ /* 0x000fe20000060807 */
[----:B------:R-:W-:-:S05]  /*0880*/  IADD3 R7, R17, 0x80, RZ ;  /* 0x0000008011077810 */ /* 0x000fca0007ffe0ff */
[----:B------:R1:W-:Y:S04]  /*0890*/  @!P0 STG.E.U16.SYS [R12], R9 ;  /* 0x000000090c008386 */ /* 0x0003e8000010e500 */
[----:B------:R1:W-:Y:S01]  /*08a0*/  @!P0 STG.E.U16.SYS [R14], R16 ;  /* 0x000000100e008386 */ /* 0x0003e2000010e500 */
[----:B------:R-:W-:-:S04]  /*08b0*/  PLOP3.LUT P0, PT, PT, PT, PT, 0x8, 0x0 ;  /* 0x000000000000781c */ /* 0x000fc80003f0e170 */
.L_x_2:
[----:B------:R-:W-:-:S12]  /*08c0*/  ISETP.LT.OR P0, PT, R3, R2, P0 ;  /* 0x000000020300720c */ /* 0x000fd80000701670 */
[----:B------:R-:W-:Y:S05]  /*08d0*/  @!P0 EXIT ;  /* 0x000000000000894d */ /* 0x000fea0003800000 */
[C---:B-1----:R-:W-:Y:S01]  /*08e0*/  IADD3 R9, R7.reuse, 0x40, RZ ;  /* 0x0000004007097810 */ /* 0x042fe20007ffe0ff */
[----:B------:R-:W-:-:S04]  /*08f0*/  IMAD.WIDE R2, R7, R0, c[0x0][0x160] ;  /* 0x0000580007027625 */ /* 0x000fc800078e0200 */
[----:B------:R-:W-:-:S04]  /*0900*/  IMAD.WIDE R8, R9, R0, c[0x0][0x160] ;  /* 0x0000580009087625 */ /* 0x000fc800078e0200 */
[----:B------:R-:W3:Y:S04]  /*0910*/  LDG.E.U16.SYS R7, [R2] ;  /* 0x0000000002077381 */ /* 0x000ee800001ee500 */
[----:B------:R-:W4:Y:S01]  /*0920*/  LDG.E.U16.SYS R0, [R8] ;  /* 0x0000000008007381 */ /* 0x000f2200001ee500 */
[----:B-----5:R-:W-:Y:S02]  /*0930*/  PRMT R5, R5, 0x5410, R4 ;  /* 0x0000541005057816 */ /* 0x020fe40000000004 */
[----:B------:R-:W-:-:S04]  /*0940*/  ISETP.NE.AND P0, PT, R6, RZ, PT ;  /* 0x000000ff0600720c */ /* 0x000fc80003f05270 */
[----:B----4-:R-:W-:-:S06]  /*0950*/  HMUL2 R0, R5, R0.H0_H0 ;  /* 0x2000000005007232 */ /* 0x010fcc0000000000 */
[-CC-:B---3--:R-:W-:Y:S02]  /*0960*/  HFMA2 R4, R4.H0_H0, R7.reuse.H0_H0, -R0.reuse.H0_H0 ;  /* 0x2000000704047231 */ /* 0x188fe40000140800 */
[----:B------:R-:W-:-:S06]  /*0970*/  HFMA2 R5, R5.H0_H0, R7.H0_H0, R0.H1_H1 ;  /* 0x2000000705057231 */ /* 0x000fcc0000060800 */
[----:B------:R0:W-:Y:S01]  /*0980*/  @!P0 STG.E.U16.SYS [R2], R4 ;  /* 0x0000000402008386 */ /* 0x0001e2000010e500 */
[----:B------:R-:W-:Y:S05]  /*0990*/  @P0 EXIT ;  /* 0x000000000000094d */ /* 0x000fea0003800000 */
[----:B------:R-:W-:Y:S01]  /*09a0*/  STG.E.U16.SYS [R8], R5 ;  /* 0x0000000508007386 */ /* 0x000fe2000010e500 */
[----:B------:R-:W-:Y:S05]  /*09b0*/  EXIT ;  /* 0x000000000000794d */ /* 0x000fea0003800000 */
.L_x_3:
[----:B------:R-:W-:-:S00]  /*09c0*/  BRA `(.L_x_3) ;  /* 0xfffffff000007947 */ /* 0x000fc0000383ffff */
[----:B------:R-:W-:-:S00]  /*09d0*/  NOP ;  /* 0x0000000000007918 */ /* 0x000fc00000000000 */
[----:B------:R-:W-:-:S00]  /*09e0*/  NOP ;  /* 0x0000000000007918 */ /* 0x000fc00000000000 */
[----:B------:R-:W-:-:S00]  /*09f0*/  NOP ;  /* 0x0000000000007918 */ /* 0x000fc00000000000 */
.L_x_4:
